//
// Generated by NVIDIA NVVM Compiler
//
// Compiler Build ID: CL-36424714
// Cuda compilation tools, release 13.0, V13.0.88
// Based on NVVM 20.0.0
//

.version 9.0
.target sm_100
.address_size 64

	// .globl	_Z14TestDivergencePfS_

.visible .entry _Z14TestDivergencePfS_(
	.param .u64 .ptr .align 1 _Z14TestDivergencePfS__param_0,
	.param .u64 .ptr .align 1 _Z14TestDivergencePfS__param_1
)
{
	.reg .pred 	%p<2>;
	.reg .b32 	%r<6>;
	.reg .b32 	%f<7>;
	.reg .b64 	%rd<11>;

	ld.param.u64 	%rd2, [_Z14TestDivergencePfS__param_0];
	ld.param.u64 	%rd3, [_Z14TestDivergencePfS__param_1];
	cvta.to.global.u64 	%rd1, %rd3;
	mov.u32 	%r1, %tid.x;
	and.b32  	%r2, %r1, 1;
	setp.eq.b32 	%p1, %r2, 1;
	@%p1 bra 	$L__BB0_2;
	mul.wide.u32 	%rd6, %r1, 4;
	add.s64 	%rd7, %rd1, %rd6;
	ld.global.f32 	%f5, [%rd7];
	add.f32 	%f6, %f5, %f5;
	bra.uni 	$L__BB0_3;
$L__BB0_2:
	mul.wide.u32 	%rd4, %r1, 4;
	add.s64 	%rd5, %rd1, %rd4;
	ld.global.f32 	%f4, [%rd5];
	add.f32 	%f6, %f4, 0f3F800000;
$L__BB0_3:
	cvta.to.global.u64 	%rd8, %rd2;
	mov.u32 	%r3, %ctaid.x;
	mov.u32 	%r4, %ntid.x;
	mad.lo.s32 	%r5, %r4, %r3, %r1;
	mul.wide.u32 	%rd9, %r5, 4;
	add.s64 	%rd10, %rd8, %rd9;
	st.global.f32 	[%rd10], %f6;
	ret;

}


// ===== COMPILED SASS (sm_100) =====

	.target	sm_100

	.elftype	@"ET_EXEC"


//--------------------- .note.nv.tkinfo           --------------------------
	.section	.note.nv.tkinfo,"",@"SHT_NOTE"
	.sectionflags	@"SHF_NOTE_NV_TKINFO"
	.tkinfo
        /*0018*/ 	.word	0x00000002
        /*0030*/ 	.string	""
        /*0030*/ 	.string	"ptxas"
        /*0030*/ 	.string	"Cuda compilation tools, release 13.0, V13.0.88"
        /*0030*/ 	.string	"Build cuda_13.0.r13.0/compiler.36424714_0"
        /*0030*/ 	.string	"-arch sm_100 -m 64 "



//--------------------- .note.nv.cuinfo           --------------------------
	.section	.note.nv.cuinfo,"",@"SHT_NOTE"
	.sectionflags	@"SHF_NOTE_NV_CUINFO"
        /*0018*/ 	.short	0x0002
        /*001a*/ 	.short	0x0064
        /*001c*/ 	.short	0x0082
	.zero		2


//--------------------- .nv.info                  --------------------------
	.section	.nv.info,"",@"SHT_CUDA_INFO"
	.align	4


	//----- nvinfo : EIATTR_REGCOUNT
	.align		4
        /*0000*/ 	.byte	0x04, 0x2f
        /*0002*/ 	.short	(.L_1 - .L_0)
	.align		4
.L_0:
        /*0004*/ 	.word	index@(_Z14TestDivergencePfS_)
        /*0008*/ 	.word	0x0000000c


	//----- nvinfo : EIATTR_FRAME_SIZE
	.align		4
.L_1:
        /*000c*/ 	.byte	0x04, 0x11
        /*000e*/ 	.short	(.L_3 - .L_2)
	.align		4
.L_2:
        /*0010*/ 	.word	index@(_Z14TestDivergencePfS_)
        /*0014*/ 	.word	0x00000000


	//----- nvinfo : EIATTR_MIN_STACK_SIZE
	.align		4
.L_3:
        /*0018*/ 	.byte	0x04, 0x12
        /*001a*/ 	.short	(.L_5 - .L_4)
	.align		4
.L_4:
        /*001c*/ 	.word	index@(_Z14TestDivergencePfS_)
        /*0020*/ 	.word	0x00000000
.L_5:


//--------------------- .nv.compat                --------------------------
	.section	.nv.compat,"",@"SHT_CUDA_COMPAT_INFO"
	.align	4
        /*0000*/ 	.byte	0x02, 0x09, 0x00, 0x00, 0x02, 0x02, 0x01, 0x00, 0x02, 0x05, 0x05, 0x00, 0x03, 0x07, 0x01, 0x01
        /*0010*/ 	.byte	0x02, 0x03, 0x00, 0x00, 0x02, 0x06, 0x01, 0x00, 0x04, 0x0b, 0x08, 0x00, 0x09, 0x00, 0x00, 0x00
        /*0020*/ 	.byte	0x00, 0x00, 0x00, 0x00


//--------------------- .nv.info._Z14TestDivergencePfS_ --------------------------
	.section	.nv.info._Z14TestDivergencePfS_,"",@"SHT_CUDA_INFO"
	.sectionflags	@""
	.align	4


	//----- nvinfo : EIATTR_CUDA_API_VERSION
	.align		4
        /*0000*/ 	.byte	0x04, 0x37
        /*0002*/ 	.short	(.L_7 - .L_6)
.L_6:
        /*0004*/ 	.word	0x00000082


	//----- nvinfo : EIATTR_KPARAM_INFO
	.align		4
.L_7:
        /*0008*/ 	.byte	0x04, 0x17
        /*000a*/ 	.short	(.L_9 - .L_8)
.L_8:
        /*000c*/ 	.word	0x00000000
        /*0010*/ 	.short	0x0001
        /*0012*/ 	.short	0x0008
        /*0014*/ 	.byte	0x00, 0xf5, 0x21, 0x00


	//----- nvinfo : EIATTR_KPARAM_INFO
	.align		4
.L_9:
        /*0018*/ 	.byte	0x04, 0x17
        /*001a*/ 	.short	(.L_11 - .L_10)
.L_10:
        /*001c*/ 	.word	0x00000000
        /*0020*/ 	.short	0x0000
        /*0022*/ 	.short	0x0000
        /*0024*/ 	.byte	0x00, 0xf5, 0x21, 0x00


	//----- nvinfo : EIATTR_SPARSE_MMA_MASK
	.align		4
.L_11:
        /*0028*/ 	.byte	0x03, 0x50
        /*002a*/ 	.short	0x0000


	//----- nvinfo : EIATTR_MAXREG_COUNT
	.align		4
        /*002c*/ 	.byte	0x03, 0x1b
        /*002e*/ 	.short	0x00ff


	//----- nvinfo : EIATTR_MERCURY_ISA_VERSION
	.align		4
        /*0030*/ 	.byte	0x03, 0x5f
        /*0032*/ 	.short	0x0101


	//----- nvinfo : EIATTR_VRC_CTA_INIT_COUNT
	.align		4
        /*0034*/ 	.byte	0x02, 0x4a
	.zero		1
	.zero		1


	//----- nvinfo : EIATTR_EXIT_INSTR_OFFSETS
	.align		4
        /*0038*/ 	.byte	0x04, 0x1c
        /*003a*/ 	.short	(.L_13 - .L_12)


	//   ....[0]....
.L_12:
        /*003c*/ 	.word	0x00000100


	//----- nvinfo : EIATTR_CBANK_PARAM_SIZE
	.align		4
.L_13:
        /*0040*/ 	.byte	0x03, 0x19
        /*0042*/ 	.short	0x0010


	//----- nvinfo : EIATTR_PARAM_CBANK
	.align		4
        /*0044*/ 	.byte	0x04, 0x0a
        /*0046*/ 	.short	(.L_15 - .L_14)
	.align		4
.L_14:
        /*0048*/ 	.word	index@(.nv.constant0._Z14TestDivergencePfS_)
        /*004c*/ 	.short	0x0380
        /*004e*/ 	.short	0x0010


	//----- nvinfo : EIATTR_SW_WAR
	.align		4
.L_15:
        /*0050*/ 	.byte	0x04, 0x36
        /*0052*/ 	.short	(.L_17 - .L_16)
.L_16:
        /*0054*/ 	.word	0x00000008
.L_17:


//--------------------- .nv.callgraph             --------------------------
	.section	.nv.callgraph,"",@"SHT_CUDA_CALLGRAPH"
	.align	4
	.sectionentsize	8
	.align		4
        /*0000*/ 	.word	0x00000000
	.align		4
        /*0004*/ 	.word	0xffffffff
	.align		4
        /*0008*/ 	.word	0x00000000
	.align		4
        /*000c*/ 	.word	0xfffffffe
	.align		4
        /*0010*/ 	.word	0x00000000
	.align		4
        /*0014*/ 	.word	0xfffffffd
	.align		4
        /*0018*/ 	.word	0x00000000
	.align		4
        /*001c*/ 	.word	0xfffffffc


//--------------------- .text._Z14TestDivergencePfS_ --------------------------
	.section	.text._Z14TestDivergencePfS_,"ax",@progbits
	.align	128
        .global         _Z14TestDivergencePfS_
        .type           _Z14TestDivergencePfS_,@function
        .size           _Z14TestDivergencePfS_,(.L_x_1 - _Z14TestDivergencePfS_)
        .other          _Z14TestDivergencePfS_,@"STO_CUDA_ENTRY STV_DEFAULT"
_Z14TestDivergencePfS_:
.text._Z14TestDivergencePfS_:
[----:B------:R-:W-:Y:S01]  /*0000*/  LDC R1, c[0x0][0x37c] ;  /* 0x0000df00ff017b82 */ /* 0x000fe20000000800 */
[----:B------:R-:W0:Y:S07]  /*0010*/  S2R R9, SR_TID.X ;  /* 0x0000000000097919 */ /* 0x000e2e0000002100 */
[----:B------:R-:W0:Y:S01]  /*0020*/  LDC.64 R2, c[0x0][0x388] ;  /* 0x0000e200ff027b82 */ /* 0x000e220000000a00 */
[----:B------:R-:W1:Y:S07]  /*0030*/  LDCU.64 UR4, c[0x0][0x358] ;  /* 0x00006b00ff0477ac */ /* 0x000e6e0008000a00 */
[----:B------:R-:W2:Y:S08]  /*0040*/  S2UR UR6, SR_CTAID.X ;  /* 0x00000000000679c3 */ /* 0x000eb00000002500 */
[----:B------:R-:W2:Y:S08]  /*0050*/  LDC R6, c[0x0][0x360] ;  /* 0x0000d800ff067b82 */ /* 0x000eb00000000800 */
[----:B------:R-:W3:Y:S01]  /*0060*/  LDC.64 R4, c[0x0][0x380] ;  /* 0x0000e000ff047b82 */ /* 0x000ee20000000a00 */
[----:B0-----:R-:W-:-:S06]  /*0070*/  IMAD.WIDE.U32 R2, R9, 0x4, R2 ;  /* 0x0000000409027825 */ /* 0x001fcc00078e0002 */
[----:B-1----:R-:W4:Y:S01]  /*0080*/  LDG.E R2, desc[UR4][R2.64] ;  /* 0x0000000402027981 */ /* 0x002f22000c1e1900 */
[----:B------:R-:W-:Y:S01]  /*0090*/  LOP3.LUT R0, R9, 0x1, RZ, 0xc0, !PT ;  /* 0x0000000109007812 */ /* 0x000fe200078ec0ff */
[----:B--2---:R-:W-:-:S03]  /*00a0*/  IMAD R9, R6, UR6, R9 ;  /* 0x0000000606097c24 */ /* 0x004fc6000f8e0209 */
[----:B------:R-:W-:Y:S01]  /*00b0*/  ISETP.NE.U32.AND P0, PT, R0, 0x1, PT ;  /* 0x000000010000780c */ /* 0x000fe20003f05070 */
[----:B---3--:R-:W-:-:S12]  /*00c0*/  IMAD.WIDE.U32 R4, R9, 0x4, R4 ;  /* 0x0000000409047825 */ /* 0x008fd800078e0004 */
[C---:B----4-:R-:W-:Y:S01]  /*00d0*/  @P0 FADD R7, R2.reuse, R2 ;  /* 0x0000000202070221 */ /* 0x050fe20000000000 */
[----:B------:R-:W-:-:S05]  /*00e0*/  @!P0 FADD R7, R2, 1 ;  /* 0x3f80000002078421 */ /* 0x000fca0000000000 */
[----:B------:R-:W-:Y:S01]  /*00f0*/  STG.E desc[UR4][R4.64], R7 ;  /* 0x0000000704007986 */ /* 0x000fe2000c101904 */
[----:B------:R-:W-:Y:S05]  /*0100*/  EXIT ;  /* 0x000000000000794d */ /* 0x000fea0003800000 */
.L_x_0:
[----:B------:R-:W-:-:S00]  /*0110*/  BRA `(.L_x_0) ;  /* 0xfffffffc00fc7947 */ /* 0x000fc0000383ffff */
[----:B------:R-:W-:-:S00]  /*0120*/  NOP ;  /* 0x0000000000007918 */ /* 0x000fc00000000000 */
        /* <DEDUP_REMOVED lines=13> */
.L_x_1:


//--------------------- .nv.shared.reserved.0     --------------------------
	.section	.nv.shared.reserved.0,"aw",@nobits
	.weak		__nv_reservedSMEM_offset_0_alias
	.size		__nv_reservedSMEM_offset_0_alias, 0, 64
	.other		__nv_reservedSMEM_offset_0_alias,@"STO_CUDA_RESERVED_SHARED STV_DEFAULT"
__nv_reservedSMEM_offset_0_alias:
	.zero		0
	.zero		64


//--------------------- .nv.constant0._Z14TestDivergencePfS_ --------------------------
	.section	.nv.constant0._Z14TestDivergencePfS_,"a",@progbits
	.sectionflags	@""
	.align	4
.nv.constant0._Z14TestDivergencePfS_:
	.zero		912


//--------------------- SYMBOLS --------------------------

	.type		.nv.reservedSmem.offset0,@object
	.size		.nv.reservedSmem.offset0,0x4
